//
// Generated by NVIDIA NVVM Compiler
//
// Compiler Build ID: CL-36424714
// Cuda compilation tools, release 13.0, V13.0.88
// Based on NVVM 20.0.0
//

.version 9.0
.target sm_100
.address_size 64

	// .globl	_Z12vector_add11PfS_S_i

.visible .entry _Z12vector_add11PfS_S_i(
	.param .u64 .ptr .align 1 _Z12vector_add11PfS_S_i_param_0,
	.param .u64 .ptr .align 1 _Z12vector_add11PfS_S_i_param_1,
	.param .u64 .ptr .align 1 _Z12vector_add11PfS_S_i_param_2,
	.param .u32 _Z12vector_add11PfS_S_i_param_3
)
{
	.reg .pred 	%p<10>;
	.reg .b32 	%r<23>;
	.reg .b32 	%f<88>;
	.reg .b64 	%rd<40>;

	ld.param.u64 	%rd22, [_Z12vector_add11PfS_S_i_param_0];
	ld.param.u64 	%rd23, [_Z12vector_add11PfS_S_i_param_1];
	ld.param.u64 	%rd24, [_Z12vector_add11PfS_S_i_param_2];
	ld.param.u32 	%r16, [_Z12vector_add11PfS_S_i_param_3];
	cvta.to.global.u64 	%rd1, %rd22;
	cvta.to.global.u64 	%rd2, %rd24;
	cvta.to.global.u64 	%rd3, %rd23;
	setp.lt.s32 	%p1, %r16, 1;
	@%p1 bra 	$L__BB0_13;
	and.b32  	%r1, %r16, 15;
	setp.lt.u32 	%p2, %r16, 16;
	mov.b32 	%r20, 0;
	@%p2 bra 	$L__BB0_4;
	and.b32  	%r20, %r16, 2147483632;
	neg.s32 	%r18, %r20;
	add.s64 	%rd36, %rd3, 32;
	add.s64 	%rd35, %rd2, 32;
	add.s64 	%rd34, %rd1, 32;
$L__BB0_3:
	.pragma "nounroll";
	ld.global.f32 	%f1, [%rd36+-32];
	ld.global.f32 	%f2, [%rd35+-32];
	mul.f32 	%f3, %f1, %f2;
	st.global.f32 	[%rd34+-32], %f3;
	ld.global.f32 	%f4, [%rd36+-28];
	ld.global.f32 	%f5, [%rd35+-28];
	mul.f32 	%f6, %f4, %f5;
	st.global.f32 	[%rd34+-28], %f6;
	ld.global.f32 	%f7, [%rd36+-24];
	ld.global.f32 	%f8, [%rd35+-24];
	mul.f32 	%f9, %f7, %f8;
	st.global.f32 	[%rd34+-24], %f9;
	ld.global.f32 	%f10, [%rd36+-20];
	ld.global.f32 	%f11, [%rd35+-20];
	mul.f32 	%f12, %f10, %f11;
	st.global.f32 	[%rd34+-20], %f12;
	ld.global.f32 	%f13, [%rd36+-16];
	ld.global.f32 	%f14, [%rd35+-16];
	mul.f32 	%f15, %f13, %f14;
	st.global.f32 	[%rd34+-16], %f15;
	ld.global.f32 	%f16, [%rd36+-12];
	ld.global.f32 	%f17, [%rd35+-12];
	mul.f32 	%f18, %f16, %f17;
	st.global.f32 	[%rd34+-12], %f18;
	ld.global.f32 	%f19, [%rd36+-8];
	ld.global.f32 	%f20, [%rd35+-8];
	mul.f32 	%f21, %f19, %f20;
	st.global.f32 	[%rd34+-8], %f21;
	ld.global.f32 	%f22, [%rd36+-4];
	ld.global.f32 	%f23, [%rd35+-4];
	mul.f32 	%f24, %f22, %f23;
	st.global.f32 	[%rd34+-4], %f24;
	ld.global.f32 	%f25, [%rd36];
	ld.global.f32 	%f26, [%rd35];
	mul.f32 	%f27, %f25, %f26;
	st.global.f32 	[%rd34], %f27;
	ld.global.f32 	%f28, [%rd36+4];
	ld.global.f32 	%f29, [%rd35+4];
	mul.f32 	%f30, %f28, %f29;
	st.global.f32 	[%rd34+4], %f30;
	ld.global.f32 	%f31, [%rd36+8];
	ld.global.f32 	%f32, [%rd35+8];
	mul.f32 	%f33, %f31, %f32;
	st.global.f32 	[%rd34+8], %f33;
	ld.global.f32 	%f34, [%rd36+12];
	ld.global.f32 	%f35, [%rd35+12];
	mul.f32 	%f36, %f34, %f35;
	st.global.f32 	[%rd34+12], %f36;
	ld.global.f32 	%f37, [%rd36+16];
	ld.global.f32 	%f38, [%rd35+16];
	mul.f32 	%f39, %f37, %f38;
	st.global.f32 	[%rd34+16], %f39;
	ld.global.f32 	%f40, [%rd36+20];
	ld.global.f32 	%f41, [%rd35+20];
	mul.f32 	%f42, %f40, %f41;
	st.global.f32 	[%rd34+20], %f42;
	ld.global.f32 	%f43, [%rd36+24];
	ld.global.f32 	%f44, [%rd35+24];
	mul.f32 	%f45, %f43, %f44;
	st.global.f32 	[%rd34+24], %f45;
	ld.global.f32 	%f46, [%rd36+28];
	ld.global.f32 	%f47, [%rd35+28];
	mul.f32 	%f48, %f46, %f47;
	st.global.f32 	[%rd34+28], %f48;
	add.s32 	%r18, %r18, 16;
	add.s64 	%rd36, %rd36, 64;
	add.s64 	%rd35, %rd35, 64;
	add.s64 	%rd34, %rd34, 64;
	setp.ne.s32 	%p3, %r18, 0;
	@%p3 bra 	$L__BB0_3;
$L__BB0_4:
	setp.eq.s32 	%p4, %r1, 0;
	@%p4 bra 	$L__BB0_13;
	and.b32  	%r7, %r16, 7;
	setp.lt.u32 	%p5, %r1, 8;
	@%p5 bra 	$L__BB0_7;
	mul.wide.u32 	%rd25, %r20, 4;
	add.s64 	%rd26, %rd3, %rd25;
	ld.global.f32 	%f49, [%rd26];
	add.s64 	%rd27, %rd2, %rd25;
	ld.global.f32 	%f50, [%rd27];
	mul.f32 	%f51, %f49, %f50;
	add.s64 	%rd28, %rd1, %rd25;
	st.global.f32 	[%rd28], %f51;
	ld.global.f32 	%f52, [%rd26+4];
	ld.global.f32 	%f53, [%rd27+4];
	mul.f32 	%f54, %f52, %f53;
	st.global.f32 	[%rd28+4], %f54;
	ld.global.f32 	%f55, [%rd26+8];
	ld.global.f32 	%f56, [%rd27+8];
	mul.f32 	%f57, %f55, %f56;
	st.global.f32 	[%rd28+8], %f57;
	ld.global.f32 	%f58, [%rd26+12];
	ld.global.f32 	%f59, [%rd27+12];
	mul.f32 	%f60, %f58, %f59;
	st.global.f32 	[%rd28+12], %f60;
	ld.global.f32 	%f61, [%rd26+16];
	ld.global.f32 	%f62, [%rd27+16];
	mul.f32 	%f63, %f61, %f62;
	st.global.f32 	[%rd28+16], %f63;
	ld.global.f32 	%f64, [%rd26+20];
	ld.global.f32 	%f65, [%rd27+20];
	mul.f32 	%f66, %f64, %f65;
	st.global.f32 	[%rd28+20], %f66;
	ld.global.f32 	%f67, [%rd26+24];
	ld.global.f32 	%f68, [%rd27+24];
	mul.f32 	%f69, %f67, %f68;
	st.global.f32 	[%rd28+24], %f69;
	ld.global.f32 	%f70, [%rd26+28];
	ld.global.f32 	%f71, [%rd27+28];
	mul.f32 	%f72, %f70, %f71;
	st.global.f32 	[%rd28+28], %f72;
	add.s32 	%r20, %r20, 8;
$L__BB0_7:
	setp.eq.s32 	%p6, %r7, 0;
	@%p6 bra 	$L__BB0_13;
	and.b32  	%r10, %r16, 3;
	setp.lt.u32 	%p7, %r7, 4;
	@%p7 bra 	$L__BB0_10;
	mul.wide.u32 	%rd29, %r20, 4;
	add.s64 	%rd30, %rd3, %rd29;
	ld.global.f32 	%f73, [%rd30];
	add.s64 	%rd31, %rd2, %rd29;
	ld.global.f32 	%f74, [%rd31];
	mul.f32 	%f75, %f73, %f74;
	add.s64 	%rd32, %rd1, %rd29;
	st.global.f32 	[%rd32], %f75;
	ld.global.f32 	%f76, [%rd30+4];
	ld.global.f32 	%f77, [%rd31+4];
	mul.f32 	%f78, %f76, %f77;
	st.global.f32 	[%rd32+4], %f78;
	ld.global.f32 	%f79, [%rd30+8];
	ld.global.f32 	%f80, [%rd31+8];
	mul.f32 	%f81, %f79, %f80;
	st.global.f32 	[%rd32+8], %f81;
	ld.global.f32 	%f82, [%rd30+12];
	ld.global.f32 	%f83, [%rd31+12];
	mul.f32 	%f84, %f82, %f83;
	st.global.f32 	[%rd32+12], %f84;
	add.s32 	%r20, %r20, 4;
$L__BB0_10:
	setp.eq.s32 	%p8, %r10, 0;
	@%p8 bra 	$L__BB0_13;
	mul.wide.u32 	%rd33, %r20, 4;
	add.s64 	%rd39, %rd1, %rd33;
	add.s64 	%rd38, %rd2, %rd33;
	add.s64 	%rd37, %rd3, %rd33;
	neg.s32 	%r22, %r10;
$L__BB0_12:
	.pragma "nounroll";
	ld.global.f32 	%f85, [%rd37];
	ld.global.f32 	%f86, [%rd38];
	mul.f32 	%f87, %f85, %f86;
	st.global.f32 	[%rd39], %f87;
	add.s64 	%rd39, %rd39, 4;
	add.s64 	%rd38, %rd38, 4;
	add.s64 	%rd37, %rd37, 4;
	add.s32 	%r22, %r22, 1;
	setp.ne.s32 	%p9, %r22, 0;
	@%p9 bra 	$L__BB0_12;
$L__BB0_13:
	ret;

}
	// .globl	_Z12vector_addMTPfS_S_i
.visible .entry _Z12vector_addMTPfS_S_i(
	.param .u64 .ptr .align 1 _Z12vector_addMTPfS_S_i_param_0,
	.param .u64 .ptr .align 1 _Z12vector_addMTPfS_S_i_param_1,
	.param .u64 .ptr .align 1 _Z12vector_addMTPfS_S_i_param_2,
	.param .u32 _Z12vector_addMTPfS_S_i_param_3
)
{
	.reg .pred 	%p<2>;
	.reg .b32 	%r<6>;
	.reg .b32 	%f<4>;
	.reg .b64 	%rd<11>;

	ld.param.u64 	%rd1, [_Z12vector_addMTPfS_S_i_param_0];
	ld.param.u64 	%rd2, [_Z12vector_addMTPfS_S_i_param_1];
	ld.param.u64 	%rd3, [_Z12vector_addMTPfS_S_i_param_2];
	ld.param.u32 	%r2, [_Z12vector_addMTPfS_S_i_param_3];
	mov.u32 	%r3, %ctaid.x;
	mov.u32 	%r4, %ntid.x;
	mov.u32 	%r5, %tid.x;
	mad.lo.s32 	%r1, %r3, %r4, %r5;
	setp.ge.s32 	%p1, %r1, %r2;
	@%p1 bra 	$L__BB1_2;
	cvta.to.global.u64 	%rd4, %rd2;
	cvta.to.global.u64 	%rd5, %rd3;
	cvta.to.global.u64 	%rd6, %rd1;
	mul.wide.s32 	%rd7, %r1, 4;
	add.s64 	%rd8, %rd4, %rd7;
	ld.global.f32 	%f1, [%rd8];
	add.s64 	%rd9, %rd5, %rd7;
	ld.global.f32 	%f2, [%rd9];
	mul.f32 	%f3, %f1, %f2;
	add.s64 	%rd10, %rd6, %rd7;
	st.global.f32 	[%rd10], %f3;
$L__BB1_2:
	ret;

}


// ===== COMPILED SASS (sm_100) =====

	.target	sm_100

	.elftype	@"ET_EXEC"


//--------------------- .note.nv.tkinfo           --------------------------
	.section	.note.nv.tkinfo,"",@"SHT_NOTE"
	.sectionflags	@"SHF_NOTE_NV_TKINFO"
	.tkinfo
        /*0018*/ 	.word	0x00000002
        /*0030*/ 	.string	""
        /*0030*/ 	.string	"ptxas"
        /*0030*/ 	.string	"Cuda compilation tools, release 13.0, V13.0.88"
        /*0030*/ 	.string	"Build cuda_13.0.r13.0/compiler.36424714_0"
        /*0030*/ 	.string	"-arch sm_100 -m 64 "



//--------------------- .note.nv.cuinfo           --------------------------
	.section	.note.nv.cuinfo,"",@"SHT_NOTE"
	.sectionflags	@"SHF_NOTE_NV_CUINFO"
        /*0018*/ 	.short	0x0002
        /*001a*/ 	.short	0x0064
        /*001c*/ 	.short	0x0082
	.zero		2


//--------------------- .nv.info                  --------------------------
	.section	.nv.info,"",@"SHT_CUDA_INFO"
	.align	4


	//----- nvinfo : EIATTR_REGCOUNT
	.align		4
        /*0000*/ 	.byte	0x04, 0x2f
        /*0002*/ 	.short	(.L_1 - .L_0)
	.align		4
.L_0:
        /*0004*/ 	.word	index@(_Z12vector_add11PfS_S_i)
        /*0008*/ 	.word	0x00000014


	//----- nvinfo : EIATTR_FRAME_SIZE
	.align		4
.L_1:
        /*000c*/ 	.byte	0x04, 0x11
        /*000e*/ 	.short	(.L_3 - .L_2)
	.align		4
.L_2:
        /*0010*/ 	.word	index@(_Z12vector_add11PfS_S_i)
        /*0014*/ 	.word	0x00000000


	//----- nvinfo : EIATTR_REGCOUNT
	.align		4
.L_3:
        /*0018*/ 	.byte	0x04, 0x2f
        /*001a*/ 	.short	(.L_5 - .L_4)
	.align		4
.L_4:
        /*001c*/ 	.word	index@(_Z12vector_addMTPfS_S_i)
        /*0020*/ 	.word	0x0000000c


	//----- nvinfo : EIATTR_FRAME_SIZE
	.align		4
.L_5:
        /*0024*/ 	.byte	0x04, 0x11
        /*0026*/ 	.short	(.L_7 - .L_6)
	.align		4
.L_6:
        /*0028*/ 	.word	index@(_Z12vector_addMTPfS_S_i)
        /*002c*/ 	.word	0x00000000


	//----- nvinfo : EIATTR_MIN_STACK_SIZE
	.align		4
.L_7:
        /*0030*/ 	.byte	0x04, 0x12
        /*0032*/ 	.short	(.L_9 - .L_8)
	.align		4
.L_8:
        /*0034*/ 	.word	index@(_Z12vector_addMTPfS_S_i)
        /*0038*/ 	.word	0x00000000


	//----- nvinfo : EIATTR_MIN_STACK_SIZE
	.align		4
.L_9:
        /*003c*/ 	.byte	0x04, 0x12
        /*003e*/ 	.short	(.L_11 - .L_10)
	.align		4
.L_10:
        /*0040*/ 	.word	index@(_Z12vector_add11PfS_S_i)
        /*0044*/ 	.word	0x00000000
.L_11:


//--------------------- .nv.compat                --------------------------
	.section	.nv.compat,"",@"SHT_CUDA_COMPAT_INFO"
	.align	4
        /*0000*/ 	.byte	0x02, 0x09, 0x00, 0x00, 0x02, 0x02, 0x01, 0x00, 0x02, 0x05, 0x05, 0x00, 0x03, 0x07, 0x01, 0x01
        /*0010*/ 	.byte	0x02, 0x03, 0x00, 0x00, 0x02, 0x06, 0x01, 0x00, 0x04, 0x0b, 0x08, 0x00, 0x09, 0x00, 0x00, 0x00
        /*0020*/ 	.byte	0x00, 0x00, 0x00, 0x00


//--------------------- .nv.info._Z12vector_addMTPfS_S_i --------------------------
	.section	.nv.info._Z12vector_addMTPfS_S_i,"",@"SHT_CUDA_INFO"
	.sectionflags	@""
	.align	4


	//----- nvinfo : EIATTR_CUDA_API_VERSION
	.align		4
        /*0000*/ 	.byte	0x04, 0x37
        /*0002*/ 	.short	(.L_13 - .L_12)
.L_12:
        /*0004*/ 	.word	0x00000082


	//----- nvinfo : EIATTR_KPARAM_INFO
	.align		4
.L_13:
        /*0008*/ 	.byte	0x04, 0x17
        /*000a*/ 	.short	(.L_15 - .L_14)
.L_14:
        /*000c*/ 	.word	0x00000000
        /*0010*/ 	.short	0x0003
        /*0012*/ 	.short	0x0018
        /*0014*/ 	.byte	0x00, 0xf0, 0x11, 0x00


	//----- nvinfo : EIATTR_KPARAM_INFO
	.align		4
.L_15:
        /*0018*/ 	.byte	0x04, 0x17
        /*001a*/ 	.short	(.L_17 - .L_16)
.L_16:
        /*001c*/ 	.word	0x00000000
        /*0020*/ 	.short	0x0002
        /*0022*/ 	.short	0x0010
        /*0024*/ 	.byte	0x00, 0xf5, 0x21, 0x00


	//----- nvinfo : EIATTR_KPARAM_INFO
	.align		4
.L_17:
        /*0028*/ 	.byte	0x04, 0x17
        /*002a*/ 	.short	(.L_19 - .L_18)
.L_18:
        /*002c*/ 	.word	0x00000000
        /*0030*/ 	.short	0x0001
        /*0032*/ 	.short	0x0008
        /*0034*/ 	.byte	0x00, 0xf5, 0x21, 0x00


	//----- nvinfo : EIATTR_KPARAM_INFO
	.align		4
.L_19:
        /*0038*/ 	.byte	0x04, 0x17
        /*003a*/ 	.short	(.L_21 - .L_20)
.L_20:
        /*003c*/ 	.word	0x00000000
        /*0040*/ 	.short	0x0000
        /*0042*/ 	.short	0x0000
        /*0044*/ 	.byte	0x00, 0xf5, 0x21, 0x00


	//----- nvinfo : EIATTR_SPARSE_MMA_MASK
	.align		4
.L_21:
        /*0048*/ 	.byte	0x03, 0x50
        /*004a*/ 	.short	0x0000


	//----- nvinfo : EIATTR_MAXREG_COUNT
	.align		4
        /*004c*/ 	.byte	0x03, 0x1b
        /*004e*/ 	.short	0x00ff


	//----- nvinfo : EIATTR_MERCURY_ISA_VERSION
	.align		4
        /*0050*/ 	.byte	0x03, 0x5f
        /*0052*/ 	.short	0x0101


	//----- nvinfo : EIATTR_VRC_CTA_INIT_COUNT
	.align		4
        /*0054*/ 	.byte	0x02, 0x4a
	.zero		1
	.zero		1


	//----- nvinfo : EIATTR_EXIT_INSTR_OFFSETS
	.align		4
        /*0058*/ 	.byte	0x04, 0x1c
        /*005a*/ 	.short	(.L_23 - .L_22)


	//   ....[0]....
.L_22:
        /*005c*/ 	.word	0x00000070


	//   ....[1]....
        /*0060*/ 	.word	0x00000130


	//----- nvinfo : EIATTR_CBANK_PARAM_SIZE
	.align		4
.L_23:
        /*0064*/ 	.byte	0x03, 0x19
        /*0066*/ 	.short	0x001c


	//----- nvinfo : EIATTR_PARAM_CBANK
	.align		4
        /*0068*/ 	.byte	0x04, 0x0a
        /*006a*/ 	.short	(.L_25 - .L_24)
	.align		4
.L_24:
        /*006c*/ 	.word	index@(.nv.constant0._Z12vector_addMTPfS_S_i)
        /*0070*/ 	.short	0x0380
        /*0072*/ 	.short	0x001c


	//----- nvinfo : EIATTR_SW_WAR
	.align		4
.L_25:
        /*0074*/ 	.byte	0x04, 0x36
        /*0076*/ 	.short	(.L_27 - .L_26)
.L_26:
        /*0078*/ 	.word	0x00000008
.L_27:


//--------------------- .nv.info._Z12vector_add11PfS_S_i --------------------------
	.section	.nv.info._Z12vector_add11PfS_S_i,"",@"SHT_CUDA_INFO"
	.sectionflags	@""
	.align	4


	//----- nvinfo : EIATTR_CUDA_API_VERSION
	.align		4
        /*0000*/ 	.byte	0x04, 0x37
        /*0002*/ 	.short	(.L_29 - .L_28)
.L_28:
        /*0004*/ 	.word	0x00000082


	//----- nvinfo : EIATTR_KPARAM_INFO
	.align		4
.L_29:
        /*0008*/ 	.byte	0x04, 0x17
        /*000a*/ 	.short	(.L_31 - .L_30)
.L_30:
        /*000c*/ 	.word	0x00000000
        /*0010*/ 	.short	0x0003
        /*0012*/ 	.short	0x0018
        /*0014*/ 	.byte	0x00, 0xf0, 0x11, 0x00


	//----- nvinfo : EIATTR_KPARAM_INFO
	.align		4
.L_31:
        /*0018*/ 	.byte	0x04, 0x17
        /*001a*/ 	.short	(.L_33 - .L_32)
.L_32:
        /*001c*/ 	.word	0x00000000
        /*0020*/ 	.short	0x0002
        /*0022*/ 	.short	0x0010
        /*0024*/ 	.byte	0x00, 0xf5, 0x21, 0x00


	//----- nvinfo : EIATTR_KPARAM_INFO
	.align		4
.L_33:
        /*0028*/ 	.byte	0x04, 0x17
        /*002a*/ 	.short	(.L_35 - .L_34)
.L_34:
        /*002c*/ 	.word	0x00000000
        /*0030*/ 	.short	0x0001
        /*0032*/ 	.short	0x0008
        /*0034*/ 	.byte	0x00, 0xf5, 0x21, 0x00


	//----- nvinfo : EIATTR_KPARAM_INFO
	.align		4
.L_35:
        /*0038*/ 	.byte	0x04, 0x17
        /*003a*/ 	.short	(.L_37 - .L_36)
.L_36:
        /*003c*/ 	.word	0x00000000
        /*0040*/ 	.short	0x0000
        /*0042*/ 	.short	0x0000
        /*0044*/ 	.byte	0x00, 0xf5, 0x21, 0x00


	//----- nvinfo : EIATTR_SPARSE_MMA_MASK
	.align		4
.L_37:
        /*0048*/ 	.byte	0x03, 0x50
        /*004a*/ 	.short	0x0000


	//----- nvinfo : EIATTR_MAXREG_COUNT
	.align		4
        /*004c*/ 	.byte	0x03, 0x1b
        /*004e*/ 	.short	0x00ff


	//----- nvinfo : EIATTR_MERCURY_ISA_VERSION
	.align		4
        /*0050*/ 	.byte	0x03, 0x5f
        /*0052*/ 	.short	0x0101


	//----- nvinfo : EIATTR_VRC_CTA_INIT_COUNT
	.align		4
        /*0054*/ 	.byte	0x02, 0x4a
	.zero		1
	.zero		1


	//----- nvinfo : EIATTR_EXIT_INSTR_OFFSETS
	.align		4
        /*0058*/ 	.byte	0x04, 0x1c
        /*005a*/ 	.short	(.L_39 - .L_38)


	//   ....[0]....
.L_38:
        /*005c*/ 	.word	0x00000030


	//   ....[1]....
        /*0060*/ 	.word	0x00000680


	//   ....[2]....
        /*0064*/ 	.word	0x00000940


	//   ....[3]....
        /*0068*/ 	.word	0x00000b00


	//   ....[4]....
        /*006c*/ 	.word	0x00000ce0


	//----- nvinfo : EIATTR_CBANK_PARAM_SIZE
	.align		4
.L_39:
        /*0070*/ 	.byte	0x03, 0x19
        /*0072*/ 	.short	0x001c


	//----- nvinfo : EIATTR_PARAM_CBANK
	.align		4
        /*0074*/ 	.byte	0x04, 0x0a
        /*0076*/ 	.short	(.L_41 - .L_40)
	.align		4
.L_40:
        /*0078*/ 	.word	index@(.nv.constant0._Z12vector_add11PfS_S_i)
        /*007c*/ 	.short	0x0380
        /*007e*/ 	.short	0x001c


	//----- nvinfo : EIATTR_SW_WAR
	.align		4
.L_41:
        /*0080*/ 	.byte	0x04, 0x36
        /*0082*/ 	.short	(.L_43 - .L_42)
.L_42:
        /*0084*/ 	.word	0x00000008
.L_43:


//--------------------- .nv.callgraph             --------------------------
	.section	.nv.callgraph,"",@"SHT_CUDA_CALLGRAPH"
	.align	4
	.sectionentsize	8
	.align		4
        /*0000*/ 	.word	0x00000000
	.align		4
        /*0004*/ 	.word	0xffffffff
	.align		4
        /*0008*/ 	.word	0x00000000
	.align		4
        /*000c*/ 	.word	0xfffffffe
	.align		4
        /*0010*/ 	.word	0x00000000
	.align		4
        /*0014*/ 	.word	0xfffffffd
	.align		4
        /*0018*/ 	.word	0x00000000
	.align		4
        /*001c*/ 	.word	0xfffffffc


//--------------------- .text._Z12vector_addMTPfS_S_i --------------------------
	.section	.text._Z12vector_addMTPfS_S_i,"ax",@progbits
	.align	128
        .global         _Z12vector_addMTPfS_S_i
        .type           _Z12vector_addMTPfS_S_i,@function
        .size           _Z12vector_addMTPfS_S_i,(.L_x_7 - _Z12vector_addMTPfS_S_i)
        .other          _Z12vector_addMTPfS_S_i,@"STO_CUDA_ENTRY STV_DEFAULT"
_Z12vector_addMTPfS_S_i:
.text._Z12vector_addMTPfS_S_i:
[----:B------:R-:W-:Y:S01]  /*0000*/  LDC R1, c[0x0][0x37c] ;  /* 0x0000df00ff017b82 */ /* 0x000fe20000000800 */
[----:B------:R-:W0:Y:S07]  /*0010*/  S2R R0, SR_TID.X ;  /* 0x0000000000007919 */ /* 0x000e2e0000002100 */
[----:B------:R-:W0:Y:S01]  /*0020*/  S2UR UR4, SR_CTAID.X ;  /* 0x00000000000479c3 */ /* 0x000e220000002500 */
[----:B------:R-:W1:Y:S07]  /*0030*/  LDCU UR5, c[0x0][0x398] ;  /* 0x00007300ff0577ac */ /* 0x000e6e0008000800 */
[----:B------:R-:W0:Y:S02]  /*0040*/  LDC R9, c[0x0][0x360] ;  /* 0x0000d800ff097b82 */ /* 0x000e240000000800 */
[----:B0-----:R-:W-:-:S05]  /*0050*/  IMAD R9, R9, UR4, R0 ;  /* 0x0000000409097c24 */ /* 0x001fca000f8e0200 */
[----:B-1----:R-:W-:-:S13]  /*0060*/  ISETP.GE.AND P0, PT, R9, UR5, PT ;  /* 0x0000000509007c0c */ /* 0x002fda000bf06270 */
[----:B------:R-:W-:Y:S05]  /*0070*/  @P0 EXIT ;  /* 0x000000000000094d */ /* 0x000fea0003800000 */
[----:B------:R-:W0:Y:S01]  /*0080*/  LDC.64 R2, c[0x0][0x388] ;  /* 0x0000e200ff027b82 */ /* 0x000e220000000a00 */
[----:B------:R-:W1:Y:S07]  /*0090*/  LDCU.64 UR4, c[0x0][0x358] ;  /* 0x00006b00ff0477ac */ /* 0x000e6e0008000a00 */
[----:B------:R-:W2:Y:S08]  /*00a0*/  LDC.64 R4, c[0x0][0x390] ;  /* 0x0000e400ff047b82 */ /* 0x000eb00000000a00 */
[----:B------:R-:W3:Y:S01]  /*00b0*/  LDC.64 R6, c[0x0][0x380] ;  /* 0x0000e000ff067b82 */ /* 0x000ee20000000a00 */
[----:B0-----:R-:W-:-:S06]  /*00c0*/  IMAD.WIDE R2, R9, 0x4, R2 ;  /* 0x0000000409027825 */ /* 0x001fcc00078e0202 */
[----:B-1----:R-:W4:Y:S01]  /*00d0*/  LDG.E R2, desc[UR4][R2.64] ;  /* 0x0000000402027981 */ /* 0x002f22000c1e1900 */
[----:B--2---:R-:W-:-:S06]  /*00e0*/  IMAD.WIDE R4, R9, 0x4, R4 ;  /* 0x0000000409047825 */ /* 0x004fcc00078e0204 */
[----:B------:R-:W4:Y:S01]  /*00f0*/  LDG.E R5, desc[UR4][R4.64] ;  /* 0x0000000404057981 */ /* 0x000f22000c1e1900 */
[----:B---3--:R-:W-:-:S04]  /*0100*/  IMAD.WIDE R6, R9, 0x4, R6 ;  /* 0x0000000409067825 */ /* 0x008fc800078e0206 */
[----:B----4-:R-:W-:-:S05]  /*0110*/  FMUL R9, R2, R5 ;  /* 0x0000000502097220 */ /* 0x010fca0000400000 */
[----:B------:R-:W-:Y:S01]  /*0120*/  STG.E desc[UR4][R6.64], R9 ;  /* 0x0000000906007986 */ /* 0x000fe2000c101904 */
[----:B------:R-:W-:Y:S05]  /*0130*/  EXIT ;  /* 0x000000000000794d */ /* 0x000fea0003800000 */
.L_x_0:
[----:B------:R-:W-:-:S00]  /*0140*/  BRA `(.L_x_0) ;  /* 0xfffffffc00fc7947 */ /* 0x000fc0000383ffff */
[----:B------:R-:W-:-:S00]  /*0150*/  NOP ;  /* 0x0000000000007918 */ /* 0x000fc00000000000 */
        /* <DEDUP_REMOVED lines=10> */
.L_x_7:


//--------------------- .text._Z12vector_add11PfS_S_i --------------------------
	.section	.text._Z12vector_add11PfS_S_i,"ax",@progbits
	.align	128
        .global         _Z12vector_add11PfS_S_i
        .type           _Z12vector_add11PfS_S_i,@function
        .size           _Z12vector_add11PfS_S_i,(.L_x_8 - _Z12vector_add11PfS_S_i)
        .other          _Z12vector_add11PfS_S_i,@"STO_CUDA_ENTRY STV_DEFAULT"
_Z12vector_add11PfS_S_i:
.text._Z12vector_add11PfS_S_i:
[----:B------:R-:W-:Y:S08]  /*0000*/  LDC R1, c[0x0][0x37c] ;  /* 0x0000df00ff017b82 */ /* 0x000ff00000000800 */
[----:B------:R-:W0:Y:S02]  /*0010*/  LDC R2, c[0x0][0x398] ;  /* 0x0000e600ff027b82 */ /* 0x000e240000000800 */
[----:B0-----:R-:W-:-:S13]  /*0020*/  ISETP.GE.AND P0, PT, R2, 0x1, PT ;  /* 0x000000010200780c */ /* 0x001fda0003f06270 */
[----:B------:R-:W-:Y:S05]  /*0030*/  @!P0 EXIT ;  /* 0x000000000000894d */ /* 0x000fea0003800000 */
[C---:B------:R-:W-:Y:S01]  /*0040*/  ISETP.GE.U32.AND P1, PT, R2.reuse, 0x10, PT ;  /* 0x000000100200780c */ /* 0x040fe20003f26070 */
[----:B------:R-:W0:Y:S01]  /*0050*/  LDCU.64 UR10, c[0x0][0x358] ;  /* 0x00006b00ff0a77ac */ /* 0x000e220008000a00 */
[----:B------:R-:W-:Y:S01]  /*0060*/  LOP3.LUT R12, R2, 0xf, RZ, 0xc0, !PT ;  /* 0x0000000f020c7812 */ /* 0x000fe200078ec0ff */
[----:B------:R-:W-:-:S03]  /*0070*/  HFMA2 R0, -RZ, RZ, 0, 0 ;  /* 0x00000000ff007431 */ /* 0x000fc600000001ff */
[----:B------:R-:W-:-:S07]  /*0080*/  ISETP.NE.AND P0, PT, R12, RZ, PT ;  /* 0x000000ff0c00720c */ /* 0x000fce0003f05270 */
[----:B------:R-:W-:Y:S06]  /*0090*/  @!P1 BRA `(.L_x_1) ;  /* 0x0000000400789947 */ /* 0x000fec0003800000 */
[----:B------:R-:W1:Y:S01]  /*00a0*/  LDCU.128 UR12, c[0x0][0x380] ;  /* 0x00007000ff0c77ac */ /* 0x000e620008000c00 */
[----:B------:R-:W-:Y:S01]  /*00b0*/  LOP3.LUT R0, R2, 0x7ffffff0, RZ, 0xc0, !PT ;  /* 0x7ffffff002007812 */ /* 0x000fe200078ec0ff */
[----:B------:R-:W2:Y:S03]  /*00c0*/  LDCU.64 UR6, c[0x0][0x390] ;  /* 0x00007200ff0677ac */ /* 0x000ea60008000a00 */
[----:B------:R-:W-:Y:S01]  /*00d0*/  IADD3 R3, PT, PT, -R0, RZ, RZ ;  /* 0x000000ff00037210 */ /* 0x000fe20007ffe1ff */
[----:B-1----:R-:W-:Y:S02]  /*00e0*/  UIADD3 UR8, UP0, UPT, UR14, 0x20, URZ ;  /* 0x000000200e087890 */ /* 0x002fe4000ff1e0ff */
[----:B------:R-:W-:Y:S02]  /*00f0*/  UIADD3 UR4, UP2, UPT, UR12, 0x20, URZ ;  /* 0x000000200c047890 */ /* 0x000fe4000ff5e0ff */
[----:B--2---:R-:W-:-:S02]  /*0100*/  UIADD3 UR6, UP1, UPT, UR6, 0x20, URZ ;  /* 0x0000002006067890 */ /* 0x004fc4000ff3e0ff */
[----:B------:R-:W-:Y:S01]  /*0110*/  UIADD3.X UR9, UPT, UPT, URZ, UR15, URZ, UP0, !UPT ;  /* 0x0000000fff097290 */ /* 0x000fe200087fe4ff */
[----:B------:R-:W-:Y:S01]  /*0120*/  MOV R16, UR8 ;  /* 0x0000000800107c02 */ /* 0x000fe20008000f00 */
[----:B------:R-:W-:Y:S01]  /*0130*/  UIADD3.X UR5, UPT, UPT, URZ, UR13, URZ, UP2, !UPT ;  /* 0x0000000dff057290 */ /* 0x000fe200097fe4ff */
[----:B------:R-:W-:Y:S01]  /*0140*/  MOV R10, UR4 ;  /* 0x00000004000a7c02 */ /* 0x000fe20008000f00 */
[----:B------:R-:W-:Y:S01]  /*0150*/  UIADD3.X UR7, UPT, UPT, URZ, UR7, URZ, UP1, !UPT ;  /* 0x00000007ff077290 */ /* 0x000fe20008ffe4ff */
[----:B------:R-:W-:Y:S01]  /*0160*/  IMAD.U32 R11, RZ, RZ, UR6 ;  /* 0x00000006ff0b7e24 */ /* 0x000fe2000f8e00ff */
[----:B------:R-:W-:Y:S02]  /*0170*/  MOV R5, UR9 ;  /* 0x0000000900057c02 */ /* 0x000fe40008000f00 */
[----:B------:R-:W-:Y:S02]  /*0180*/  IMAD.U32 R13, RZ, RZ, UR5 ;  /* 0x00000005ff0d7e24 */ /* 0x000fe4000f8e00ff */
[----:B------:R-:W-:-:S07]  /*0190*/  MOV R14, UR7 ;  /* 0x00000007000e7c02 */ /* 0x000fce0008000f00 */
.L_x_2:
[----:B------:R-:W-:Y:S02]  /*01a0*/  MOV R4, R16 ;  /* 0x0000001000047202 */ /* 0x000fe40000000f00 */
[----:B------:R-:W-:Y:S02]  /*01b0*/  MOV R6, R11 ;  /* 0x0000000b00067202 */ /* 0x000fe40000000f00 */
[----:B------:R-:W-:Y:S01]  /*01c0*/  MOV R7, R14 ;  /* 0x0000000e00077202 */ /* 0x000fe20000000f00 */
[----:B0-2---:R-:W2:Y:S04]  /*01d0*/  LDG.E R8, desc[UR10][R4.64+-0x20] ;  /* 0xffffe00a04087981 */ /* 0x005ea8000c1e1900 */
[----:B------:R-:W2:Y:S02]  /*01e0*/  LDG.E R9, desc[UR10][R6.64+-0x20] ;  /* 0xffffe00a06097981 */ /* 0x000ea4000c1e1900 */
[----:B--2---:R-:W-:Y:S01]  /*01f0*/  FMUL R11, R8, R9 ;  /* 0x00000009080b7220 */ /* 0x004fe20000400000 */
[----:B------:R-:W-:Y:S01]  /*0200*/  IMAD.MOV.U32 R8, RZ, RZ, R10 ;  /* 0x000000ffff087224 */ /* 0x000fe200078e000a */
[----:B------:R-:W-:-:S05]  /*0210*/  MOV R9, R13 ;  /* 0x0000000d00097202 */ /* 0x000fca0000000f00 */
[----:B------:R0:W-:Y:S04]  /*0220*/  STG.E desc[UR10][R8.64+-0x20], R11 ;  /* 0xffffe00b08007986 */ /* 0x0001e8000c10190a */
[----:B------:R-:W2:Y:S04]  /*0230*/  LDG.E R10, desc[UR10][R4.64+-0x1c] ;  /* 0xffffe40a040a7981 */ /* 0x000ea8000c1e1900 */
[----:B------:R-:W2:Y:S02]  /*0240*/  LDG.E R13, desc[UR10][R6.64+-0x1c] ;  /* 0xffffe40a060d7981 */ /* 0x000ea4000c1e1900 */
[----:B--2---:R-:W-:-:S05]  /*0250*/  FMUL R13, R10, R13 ;  /* 0x0000000d0a0d7220 */ /* 0x004fca0000400000 */
[----:B------:R1:W-:Y:S04]  /*0260*/  STG.E desc[UR10][R8.64+-0x1c], R13 ;  /* 0xffffe40d08007986 */ /* 0x0003e8000c10190a */
[----:B------:R-:W2:Y:S04]  /*0270*/  LDG.E R10, desc[UR10][R4.64+-0x18] ;  /* 0xffffe80a040a7981 */ /* 0x000ea8000c1e1900 */
[----:B------:R-:W2:Y:S02]  /*0280*/  LDG.E R15, desc[UR10][R6.64+-0x18] ;  /* 0xffffe80a060f7981 */ /* 0x000ea4000c1e1900 */
[----:B--2---:R-:W-:-:S05]  /*0290*/  FMUL R15, R10, R15 ;  /* 0x0000000f0a0f7220 */ /* 0x004fca0000400000 */
[----:B------:R2:W-:Y:S04]  /*02a0*/  STG.E desc[UR10][R8.64+-0x18], R15 ;  /* 0xffffe80f08007986 */ /* 0x0005e8000c10190a */
[----:B------:R-:W3:Y:S04]  /*02b0*/  LDG.E R10, desc[UR10][R4.64+-0x14] ;  /* 0xffffec0a040a7981 */ /* 0x000ee8000c1e1900 */
[----:B------:R-:W3:Y:S02]  /*02c0*/  LDG.E R17, desc[UR10][R6.64+-0x14] ;  /* 0xffffec0a06117981 */ /* 0x000ee4000c1e1900 */
[----:B---3--:R-:W-:-:S05]  /*02d0*/  FMUL R17, R10, R17 ;  /* 0x000000110a117220 */ /* 0x008fca0000400000 */
[----:B------:R3:W-:Y:S04]  /*02e0*/  STG.E desc[UR10][R8.64+-0x14], R17 ;  /* 0xffffec1108007986 */ /* 0x0007e8000c10190a */
[----:B------:R-:W4:Y:S04]  /*02f0*/  LDG.E R10, desc[UR10][R4.64+-0x10] ;  /* 0xfffff00a040a7981 */ /* 0x000f28000c1e1900 */
[----:B0-----:R-:W4:Y:S02]  /*0300*/  LDG.E R11, desc[UR10][R6.64+-0x10] ;  /* 0xfffff00a060b7981 */ /* 0x001f24000c1e1900 */
[----:B----4-:R-:W-:-:S05]  /*0310*/  FMUL R11, R10, R11 ;  /* 0x0000000b0a0b7220 */ /* 0x010fca0000400000 */
[----:B------:R0:W-:Y:S04]  /*0320*/  STG.E desc[UR10][R8.64+-0x10], R11 ;  /* 0xfffff00b08007986 */ /* 0x0001e8000c10190a */
[----:B------:R-:W4:Y:S04]  /*0330*/  LDG.E R10, desc[UR10][R4.64+-0xc] ;  /* 0xfffff40a040a7981 */ /* 0x000f28000c1e1900 */
[----:B-1----:R-:W4:Y:S02]  /*0340*/  LDG.E R13, desc[UR10][R6.64+-0xc] ;  /* 0xfffff40a060d7981 */ /* 0x002f24000c1e1900 */
[----:B----4-:R-:W-:-:S05]  /*0350*/  FMUL R13, R10, R13 ;  /* 0x0000000d0a0d7220 */ /* 0x010fca0000400000 */
[----:B------:R1:W-:Y:S04]  /*0360*/  STG.E desc[UR10][R8.64+-0xc], R13 ;  /* 0xfffff40d08007986 */ /* 0x0003e8000c10190a */
[----:B------:R-:W4:Y:S04]  /*0370*/  LDG.E R10, desc[UR10][R4.64+-0x8] ;  /* 0xfffff80a040a7981 */ /* 0x000f28000c1e1900 */
[----:B--2---:R-:W4:Y:S02]  /*0380*/  LDG.E R15, desc[UR10][R6.64+-0x8] ;  /* 0xfffff80a060f7981 */ /* 0x004f24000c1e1900 */
[----:B----4-:R-:W-:-:S05]  /*0390*/  FMUL R15, R10, R15 ;  /* 0x0000000f0a0f7220 */ /* 0x010fca0000400000 */
[----:B------:R2:W-:Y:S04]  /*03a0*/  STG.E desc[UR10][R8.64+-0x8], R15 ;  /* 0xfffff80f08007986 */ /* 0x0005e8000c10190a */
[----:B------:R-:W4:Y:S04]  /*03b0*/  LDG.E R10, desc[UR10][R4.64+-0x4] ;  /* 0xfffffc0a040a7981 */ /* 0x000f28000c1e1900 */
[----:B---3--:R-:W4:Y:S02]  /*03c0*/  LDG.E R17, desc[UR10][R6.64+-0x4] ;  /* 0xfffffc0a06117981 */ /* 0x008f24000c1e1900 */
[----:B----4-:R-:W-:-:S05]  /*03d0*/  FMUL R17, R10, R17 ;  /* 0x000000110a117220 */ /* 0x010fca0000400000 */
        /* <DEDUP_REMOVED lines=26> */
[----:B--2---:R-:W4:Y:S01]  /*0580*/  LDG.E R15, desc[UR10][R6.64+0x18] ;  /* 0x0000180a060f7981 */ /* 0x004f22000c1e1900 */
[----:B------:R-:W-:Y:S01]  /*0590*/  IADD3 R3, PT, PT, R3, 0x10, RZ ;  /* 0x0000001003037810 */ /* 0x000fe20007ffe0ff */
[----:B----4-:R-:W-:-:S05]  /*05a0*/  FMUL R15, R10, R15 ;  /* 0x0000000f0a0f7220 */ /* 0x010fca0000400000 */
[----:B------:R2:W-:Y:S04]  /*05b0*/  STG.E desc[UR10][R8.64+0x18], R15 ;  /* 0x0000180f08007986 */ /* 0x0005e8000c10190a */
[----:B------:R4:W5:Y:S04]  /*05c0*/  LDG.E R10, desc[UR10][R4.64+0x1c] ;  /* 0x00001c0a040a7981 */ /* 0x000968000c1e1900 */
[----:B---3--:R-:W5:Y:S01]  /*05d0*/  LDG.E R17, desc[UR10][R6.64+0x1c] ;  /* 0x00001c0a06117981 */ /* 0x008f62000c1e1900 */
[----:B------:R-:W-:Y:S02]  /*05e0*/  ISETP.NE.AND P1, PT, R3, RZ, PT ;  /* 0x000000ff0300720c */ /* 0x000fe40003f25270 */
[----:B0-----:R-:W-:-:S02]  /*05f0*/  IADD3 R11, P3, PT, R6, 0x40, RZ ;  /* 0x00000040060b7810 */ /* 0x001fc40007f7e0ff */
[----:B------:R-:W-:-:S03]  /*0600*/  IADD3 R16, P2, PT, R4, 0x40, RZ ;  /* 0x0000004004107810 */ /* 0x000fc60007f5e0ff */
[----:B------:R-:W-:Y:S01]  /*0610*/  IMAD.X R14, RZ, RZ, R7, P3 ;  /* 0x000000ffff0e7224 */ /* 0x000fe200018e0607 */
[----:B----4-:R-:W-:Y:S01]  /*0620*/  IADD3.X R5, PT, PT, RZ, R5, RZ, P2, !PT ;  /* 0x00000005ff057210 */ /* 0x010fe200017fe4ff */
[----:B-----5:R-:W-:Y:S01]  /*0630*/  FMUL R17, R10, R17 ;  /* 0x000000110a117220 */ /* 0x020fe20000400000 */
[----:B------:R-:W-:-:S04]  /*0640*/  IADD3 R10, P4, PT, R8, 0x40, RZ ;  /* 0x00000040080a7810 */ /* 0x000fc80007f9e0ff */
[----:B------:R2:W-:Y:S01]  /*0650*/  STG.E desc[UR10][R8.64+0x1c], R17 ;  /* 0x00001c1108007986 */ /* 0x0005e2000c10190a */
[----:B-1----:R-:W-:Y:S01]  /*0660*/  IADD3.X R13, PT, PT, RZ, R9, RZ, P4, !PT ;  /* 0x00000009ff0d7210 */ /* 0x002fe200027fe4ff */
[----:B------:R-:W-:Y:S07]  /*0670*/  @P1 BRA `(.L_x_2) ;  /* 0xfffffff800c81947 */ /* 0x000fee000383ffff */
.L_x_1:
[----:B0-----:R-:W-:Y:S05]  /*0680*/  @!P0 EXIT ;  /* 0x000000000000894d */ /* 0x001fea0003800000 */
[----:B------:R-:W-:Y:S02]  /*0690*/  ISETP.GE.U32.AND P0, PT, R12, 0x8, PT ;  /* 0x000000080c00780c */ /* 0x000fe40003f06070 */
[----:B------:R-:W-:-:S04]  /*06a0*/  LOP3.LUT R14, R2, 0x7, RZ, 0xc0, !PT ;  /* 0x00000007020e7812 */ /* 0x000fc800078ec0ff */
[----:B------:R-:W-:-:S07]  /*06b0*/  ISETP.NE.AND P1, PT, R14, RZ, PT ;  /* 0x000000ff0e00720c */ /* 0x000fce0003f25270 */
[----:B------:R-:W-:Y:S06]  /*06c0*/  @!P0 BRA `(.L_x_3) ;  /* 0x00000000009c8947 */ /* 0x000fec0003800000 */
[----:B------:R-:W0:Y:S08]  /*06d0*/  LDC.64 R4, c[0x0][0x388] ;  /* 0x0000e200ff047b82 */ /* 0x000e300000000a00 */
[----:B------:R-:W1:Y:S08]  /*06e0*/  LDC.64 R6, c[0x0][0x390] ;  /* 0x0000e400ff067b82 */ /* 0x000e700000000a00 */
[----:B--2---:R-:W2:Y:S01]  /*06f0*/  LDC.64 R8, c[0x0][0x380] ;  /* 0x0000e000ff087b82 */ /* 0x004ea20000000a00 */
[----:B0-----:R-:W-:-:S05]  /*0700*/  IMAD.WIDE.U32 R4, R0, 0x4, R4 ;  /* 0x0000000400047825 */ /* 0x001fca00078e0004 */
[----:B------:R-:W3:Y:S01]  /*0710*/  LDG.E R3, desc[UR10][R4.64] ;  /* 0x0000000a04037981 */ /* 0x000ee2000c1e1900 */
[----:B-1----:R-:W-:-:S05]  /*0720*/  IMAD.WIDE.U32 R6, R0, 0x4, R6 ;  /* 0x0000000400067825 */ /* 0x002fca00078e0006 */
[----:B------:R-:W3:Y:S01]  /*0730*/  LDG.E R10, desc[UR10][R6.64] ;  /* 0x0000000a060a7981 */ /* 0x000ee2000c1e1900 */
[----:B--2---:R-:W-:-:S04]  /*0740*/  IMAD.WIDE.U32 R8, R0, 0x4, R8 ;  /* 0x0000000400087825 */ /* 0x004fc800078e0008 */
[----:B---3--:R-:W-:-:S05]  /*0750*/  FMUL R3, R3, R10 ;  /* 0x0000000a03037220 */ /* 0x008fca0000400000 */
        /* <DEDUP_REMOVED lines=13> */
[----:B0-----:R-:W4:Y:S04]  /*0830*/  LDG.E R3, desc[UR10][R4.64+0x10] ;  /* 0x0000100a04037981 */ /* 0x001f28000c1e1900 */
[----:B------:R-:W4:Y:S02]  /*0840*/  LDG.E R10, desc[UR10][R6.64+0x10] ;  /* 0x0000100a060a7981 */ /* 0x000f24000c1e1900 */
        /* <DEDUP_REMOVED lines=10> */
[----:B------:R-:W2:Y:S04]  /*08f0*/  LDG.E R10, desc[UR10][R4.64+0x1c] ;  /* 0x00001c0a040a7981 */ /* 0x000ea8000c1e1900 */
[----:B---3--:R-:W2:Y:S01]  /*0900*/  LDG.E R15, desc[UR10][R6.64+0x1c] ;  /* 0x00001c0a060f7981 */ /* 0x008ea2000c1e1900 */
[----:B------:R-:W-:Y:S01]  /*0910*/  IADD3 R0, PT, PT, R0, 0x8, RZ ;  /* 0x0000000800007810 */ /* 0x000fe20007ffe0ff */
[----:B--2---:R-:W-:-:S05]  /*0920*/  FMUL R15, R10, R15 ;  /* 0x0000000f0a0f7220 */ /* 0x004fca0000400000 */
[----:B------:R0:W-:Y:S02]  /*0930*/  STG.E desc[UR10][R8.64+0x1c], R15 ;  /* 0x00001c0f08007986 */ /* 0x0001e4000c10190a */
.L_x_3:
[----:B------:R-:W-:Y:S05]  /*0940*/  @!P1 EXIT ;  /* 0x000000000000994d */ /* 0x000fea0003800000 */
[----:B------:R-:W-:Y:S02]  /*0950*/  ISETP.GE.U32.AND P0, PT, R14, 0x4, PT ;  /* 0x000000040e00780c */ /* 0x000fe40003f06070 */
[----:B------:R-:W-:-:S04]  /*0960*/  LOP3.LUT R2, R2, 0x3, RZ, 0xc0, !PT ;  /* 0x0000000302027812 */ /* 0x000fc800078ec0ff */
[----:B------:R-:W-:-:S07]  /*0970*/  ISETP.NE.AND P1, PT, R2, RZ, PT ;  /* 0x000000ff0200720c */ /* 0x000fce0003f25270 */
[----:B------:R-:W-:Y:S06]  /*0980*/  @!P0 BRA `(.L_x_4) ;  /* 0x00000000005c8947 */ /* 0x000fec0003800000 */
[----:B------:R-:W1:Y:S08]  /*0990*/  LDC.64 R4, c[0x0][0x388] ;  /* 0x0000e200ff047b82 */ /* 0x000e700000000a00 */
[----:B------:R-:W3:Y:S08]  /*09a0*/  LDC.64 R6, c[0x0][0x390] ;  /* 0x0000e400ff067b82 */ /* 0x000ef00000000a00 */
[----:B0-2---:R-:W0:Y:S01]  /*09b0*/  LDC.64 R8, c[0x0][0x380] ;  /* 0x0000e000ff087b82 */ /* 0x005e220000000a00 */
[----:B-1----:R-:W-:-:S05]  /*09c0*/  IMAD.WIDE.U32 R4, R0, 0x4, R4 ;  /* 0x0000000400047825 */ /* 0x002fca00078e0004 */
[----:B------:R-:W2:Y:S01]  /*09d0*/  LDG.E R3, desc[UR10][R4.64] ;  /* 0x0000000a04037981 */ /* 0x000ea2000c1e1900 */
[----:B---3--:R-:W-:-:S05]  /*09e0*/  IMAD.WIDE.U32 R6, R0, 0x4, R6 ;  /* 0x0000000400067825 */ /* 0x008fca00078e0006 */
[----:B------:R-:W2:Y:S01]  /*09f0*/  LDG.E R10, desc[UR10][R6.64] ;  /* 0x0000000a060a7981 */ /* 0x000ea2000c1e1900 */
[----:B0-----:R-:W-:-:S04]  /*0a00*/  IMAD.WIDE.U32 R8, R0, 0x4, R8 ;  /* 0x0000000400087825 */ /* 0x001fc800078e0008 */
[----:B--2---:R-:W-:-:S05]  /*0a10*/  FMUL R3, R3, R10 ;  /* 0x0000000a03037220 */ /* 0x004fca0000400000 */
        /* <DEDUP_REMOVED lines=9> */
[----:B------:R-:W2:Y:S04]  /*0ab0*/  LDG.E R10, desc[UR10][R4.64+0xc] ;  /* 0x00000c0a040a7981 */ /* 0x000ea8000c1e1900 */
[----:B------:R-:W2:Y:S01]  /*0ac0*/  LDG.E R15, desc[UR10][R6.64+0xc] ;  /* 0x00000c0a060f7981 */ /* 0x000ea2000c1e1900 */
[----:B------:R-:W-:Y:S01]  /*0ad0*/  IADD3 R0, PT, PT, R0, 0x4, RZ ;  /* 0x0000000400007810 */ /* 0x000fe20007ffe0ff */
[----:B--2---:R-:W-:-:S05]  /*0ae0*/  FMUL R15, R10, R15 ;  /* 0x0000000f0a0f7220 */ /* 0x004fca0000400000 */
[----:B------:R1:W-:Y:S02]  /*0af0*/  STG.E desc[UR10][R8.64+0xc], R15 ;  /* 0x00000c0f08007986 */ /* 0x0003e4000c10190a */
.L_x_4:
[----:B------:R-:W-:Y:S05]  /*0b00*/  @!P1 EXIT ;  /* 0x000000000000994d */ /* 0x000fea0003800000 */
[----:B------:R-:W3:Y:S08]  /*0b10*/  LDC.64 R4, c[0x0][0x380] ;  /* 0x0000e000ff047b82 */ /* 0x000ef00000000a00 */
[----:B------:R-:W4:Y:S08]  /*0b20*/  LDC.64 R6, c[0x0][0x390] ;  /* 0x0000e400ff067b82 */ /* 0x000f300000000a00 */
[----:B012---:R-:W0:Y:S01]  /*0b30*/  LDC.64 R8, c[0x0][0x388] ;  /* 0x0000e200ff087b82 */ /* 0x007e220000000a00 */
[----:B---3--:R-:W-:-:S04]  /*0b40*/  IMAD.WIDE.U32 R4, R0, 0x4, R4 ;  /* 0x0000000400047825 */ /* 0x008fc800078e0004 */
[----:B------:R-:W-:Y:S01]  /*0b50*/  IMAD.MOV.U32 R10, RZ, RZ, R4 ;  /* 0x000000ffff0a7224 */ /* 0x000fe200078e0004 */
[----:B------:R-:W-:Y:S01]  /*0b60*/  MOV R13, R5 ;  /* 0x00000005000d7202 */ /* 0x000fe20000000f00 */
[----:B----4-:R-:W-:-:S05]  /*0b70*/  IMAD.WIDE.U32 R6, R0, 0x4, R6 ;  /* 0x0000000400067825 */ /* 0x010fca00078e0006 */
[----:B------:R-:W-:Y:S01]  /*0b80*/  MOV R11, R7 ;  /* 0x00000007000b7202 */ /* 0x000fe20000000f00 */
[----:B0-----:R-:W-:Y:S01]  /*0b90*/  IMAD.WIDE.U32 R8, R0, 0x4, R8 ;  /* 0x0000000400087825 */ /* 0x001fe200078e0008 */
[----:B------:R-:W-:-:S07]  /*0ba0*/  IADD3 R0, PT, PT, -R2, RZ, RZ ;  /* 0x000000ff02007210 */ /* 0x000fce0007ffe1ff */
.L_x_5:
[----:B0-----:R-:W-:Y:S01]  /*0bb0*/  IMAD.MOV.U32 R2, RZ, RZ, R8 ;  /* 0x000000ffff027224 */ /* 0x001fe200078e0008 */
[----:B------:R-:W-:Y:S02]  /*0bc0*/  MOV R5, R11 ;  /* 0x0000000b00057202 */ /* 0x000fe40000000f00 */
[----:B------:R-:W-:Y:S02]  /*0bd0*/  MOV R3, R9 ;  /* 0x0000000900037202 */ /* 0x000fe40000000f00 */
[----:B------:R-:W-:-:S03]  /*0be0*/  MOV R4, R6 ;  /* 0x0000000600047202 */ /* 0x000fc60000000f00 */
[----:B------:R0:W2:Y:S04]  /*0bf0*/  LDG.E R2, desc[UR10][R2.64] ;  /* 0x0000000a02027981 */ /* 0x0000a8000c1e1900 */
[----:B------:R-:W2:Y:S01]  /*0c00*/  LDG.E R5, desc[UR10][R4.64] ;  /* 0x0000000a04057981 */ /* 0x000ea2000c1e1900 */
[----:B------:R-:W-:Y:S02]  /*0c10*/  IADD3 R0, PT, PT, R0, 0x1, RZ ;  /* 0x0000000100007810 */ /* 0x000fe40007ffe0ff */
[----:B------:R-:W-:Y:S02]  /*0c20*/  IADD3 R6, P2, PT, R6, 0x4, RZ ;  /* 0x0000000406067810 */ /* 0x000fe40007f5e0ff */
[----:B------:R-:W-:Y:S01]  /*0c30*/  ISETP.NE.AND P0, PT, R0, RZ, PT ;  /* 0x000000ff0000720c */ /* 0x000fe20003f05270 */
[----:B0-----:R-:W-:Y:S01]  /*0c40*/  IMAD.MOV.U32 R3, RZ, RZ, R13 ;  /* 0x000000ffff037224 */ /* 0x001fe200078e000d */
[----:B------:R-:W-:-:S02]  /*0c50*/  IADD3 R8, P3, PT, R8, 0x4, RZ ;  /* 0x0000000408087810 */ /* 0x000fc40007f7e0ff */
[----:B------:R-:W-:Y:S02]  /*0c60*/  IADD3.X R11, PT, PT, RZ, R11, RZ, P2, !PT ;  /* 0x0000000bff0b7210 */ /* 0x000fe400017fe4ff */
[----:B------:R-:W-:Y:S01]  /*0c70*/  IADD3.X R9, PT, PT, RZ, R9, RZ, P3, !PT ;  /* 0x00000009ff097210 */ /* 0x000fe20001ffe4ff */
[----:B--2---:R-:W-:Y:S01]  /*0c80*/  FMUL R7, R2, R5 ;  /* 0x0000000502077220 */ /* 0x004fe20000400000 */
[----:B------:R-:W-:Y:S02]  /*0c90*/  MOV R2, R10 ;  /* 0x0000000a00027202 */ /* 0x000fe40000000f00 */
[----:B------:R-:W-:-:S03]  /*0ca0*/  IADD3 R10, P1, PT, R10, 0x4, RZ ;  /* 0x000000040a0a7810 */ /* 0x000fc60007f3e0ff */
[----:B------:R0:W-:Y:S01]  /*0cb0*/  STG.E desc[UR10][R2.64], R7 ;  /* 0x0000000702007986 */ /* 0x0001e2000c10190a */
[----:B------:R-:W-:Y:S01]  /*0cc0*/  IADD3.X R13, PT, PT, RZ, R13, RZ, P1, !PT ;  /* 0x0000000dff0d7210 */ /* 0x000fe20000ffe4ff */
[----:B------:R-:W-:Y:S08]  /*0cd0*/  @P0 BRA `(.L_x_5) ;  /* 0xfffffffc00b40947 */ /* 0x000ff0000383ffff */
[----:B------:R-:W-:Y:S05]  /*0ce0*/  EXIT ;  /* 0x000000000000794d */ /* 0x000fea0003800000 */
.L_x_6:
        /* <DEDUP_REMOVED lines=9> */
.L_x_8:


//--------------------- .nv.shared.reserved.0     --------------------------
	.section	.nv.shared.reserved.0,"aw",@nobits
	.weak		__nv_reservedSMEM_offset_0_alias
	.size		__nv_reservedSMEM_offset_0_alias, 0, 64
	.other		__nv_reservedSMEM_offset_0_alias,@"STO_CUDA_RESERVED_SHARED STV_DEFAULT"
__nv_reservedSMEM_offset_0_alias:
	.zero		0
	.zero		64


//--------------------- .nv.constant0._Z12vector_addMTPfS_S_i --------------------------
	.section	.nv.constant0._Z12vector_addMTPfS_S_i,"a",@progbits
	.sectionflags	@""
	.align	4
.nv.constant0._Z12vector_addMTPfS_S_i:
	.zero		924


//--------------------- .nv.constant0._Z12vector_add11PfS_S_i --------------------------
	.section	.nv.constant0._Z12vector_add11PfS_S_i,"a",@progbits
	.sectionflags	@""
	.align	4
.nv.constant0._Z12vector_add11PfS_S_i:
	.zero		924


//--------------------- SYMBOLS --------------------------

	.type		.nv.reservedSmem.offset0,@object
	.size		.nv.reservedSmem.offset0,0x4
